	.headerflags	@"EF_CUDA_TEXMODE_UNIFIED EF_CUDA_64BIT_ADDRESS EF_CUDA_ACCELERATORS EF_CUDA_SM90 EF_CUDA_VIRTUAL_SM(EF_CUDA_SM90)"
	.elftype	@"ET_EXEC"


//--------------------- .nv.info                  --------------------------
	.section	.nv.info,"",@"SHT_CUDA_INFO"
	.align	4


	//----- nvinfo : EIATTR_REGCOUNT
	.align		4
        /*0000*/ 	.byte	0x04, 0x2f
        /*0002*/ 	.short	(.L_3 - .L_2)
	.align		4
.L_2:
        /*0004*/ 	.word	index@(triton_poi_fused__native_batch_norm_legit_no_training_0)
        /*0008*/ 	.word	0x00000012


	//----- nvinfo : EIATTR_MIN_STACK_SIZE
	.align		4
.L_3:
        /*000c*/ 	.byte	0x04, 0x12
        /*000e*/ 	.short	(.L_5 - .L_4)
	.align		4
.L_4:
        /*0010*/ 	.word	index@(triton_poi_fused__native_batch_norm_legit_no_training_0)
        /*0014*/ 	.word	0x00000000


	//----- nvinfo : EIATTR_FRAME_SIZE
	.align		4
.L_5:
        /*0018*/ 	.byte	0x04, 0x11
        /*001a*/ 	.short	(.L_7 - .L_6)
	.align		4
.L_6:
        /*001c*/ 	.word	index@(triton_poi_fused__native_batch_norm_legit_no_training_0)
        /*0020*/ 	.word	0x00000000


	//----- nvinfo : EIATTR_MIN_STACK_SIZE
	.align		4
.L_7:
        /*0024*/ 	.byte	0x04, 0x12
        /*0026*/ 	.short	(.L_9 - .L_8)
	.align		4
.L_8:
        /*0028*/ 	.word	index@(triton_poi_fused__native_batch_norm_legit_no_training_0)
        /*002c*/ 	.word	0x00000000
.L_9:


//--------------------- .nv.info.triton_poi_fused__native_batch_norm_legit_no_training_0 --------------------------
	.section	.nv.info.triton_poi_fused__native_batch_norm_legit_no_training_0,"",@"SHT_CUDA_INFO"
	.sectionflags	@""
	.align	4


	//----- nvinfo : EIATTR_CUDA_API_VERSION
	.align		4
        /*0000*/ 	.byte	0x04, 0x37
        /*0002*/ 	.short	(.L_11 - .L_10)
.L_10:
        /*0004*/ 	.word	0x0000007c


	//----- nvinfo : EIATTR_KPARAM_INFO
	.align		4
.L_11:
        /*0008*/ 	.byte	0x04, 0x17
        /*000a*/ 	.short	(.L_13 - .L_12)
.L_12:
        /*000c*/ 	.word	0x00000000
        /*0010*/ 	.short	0x0006
        /*0012*/ 	.short	0x0030
        /*0014*/ 	.byte	0x00, 0xf0, 0x11, 0x00


	//----- nvinfo : EIATTR_KPARAM_INFO
	.align		4
.L_13:
        /*0018*/ 	.byte	0x04, 0x17
        /*001a*/ 	.short	(.L_15 - .L_14)
.L_14:
        /*001c*/ 	.word	0x00000000
        /*0020*/ 	.short	0x0005
        /*0022*/ 	.short	0x0028
        /*0024*/ 	.byte	0x00, 0xf4, 0x21, 0x00


	//----- nvinfo : EIATTR_KPARAM_INFO
	.align		4
.L_15:
        /*0028*/ 	.byte	0x04, 0x17
        /*002a*/ 	.short	(.L_17 - .L_16)
.L_16:
        /*002c*/ 	.word	0x00000000
        /*0030*/ 	.short	0x0004
        /*0032*/ 	.short	0x0020
        /*0034*/ 	.byte	0x00, 0xf4, 0x21, 0x00


	//----- nvinfo : EIATTR_KPARAM_INFO
	.align		4
.L_17:
        /*0038*/ 	.byte	0x04, 0x17
        /*003a*/ 	.short	(.L_19 - .L_18)
.L_18:
        /*003c*/ 	.word	0x00000000
        /*0040*/ 	.short	0x0003
        /*0042*/ 	.short	0x0018
        /*0044*/ 	.byte	0x00, 0xf4, 0x21, 0x00


	//----- nvinfo : EIATTR_KPARAM_INFO
	.align		4
.L_19:
        /*0048*/ 	.byte	0x04, 0x17
        /*004a*/ 	.short	(.L_21 - .L_20)
.L_20:
        /*004c*/ 	.word	0x00000000
        /*0050*/ 	.short	0x0002
        /*0052*/ 	.short	0x0010
        /*0054*/ 	.byte	0x00, 0xf4, 0x21, 0x00


	//----- nvinfo : EIATTR_KPARAM_INFO
	.align		4
.L_21:
        /*0058*/ 	.byte	0x04, 0x17
        /*005a*/ 	.short	(.L_23 - .L_22)
.L_22:
        /*005c*/ 	.word	0x00000000
        /*0060*/ 	.short	0x0001
        /*0062*/ 	.short	0x0008
        /*0064*/ 	.byte	0x00, 0xf4, 0x21, 0x00


	//----- nvinfo : EIATTR_KPARAM_INFO
	.align		4
.L_23:
        /*0068*/ 	.byte	0x04, 0x17
        /*006a*/ 	.short	(.L_25 - .L_24)
.L_24:
        /*006c*/ 	.word	0x00000000
        /*0070*/ 	.short	0x0000
        /*0072*/ 	.short	0x0000
        /*0074*/ 	.byte	0x00, 0xf4, 0x21, 0x00


	//----- nvinfo : EIATTR_SPARSE_MMA_MASK
	.align		4
.L_25:
        /*0078*/ 	.byte	0x03, 0x50
        /*007a*/ 	.short	0x0000


	//----- nvinfo : EIATTR_MAXREG_COUNT
	.align		4
        /*007c*/ 	.byte	0x03, 0x1b
        /*007e*/ 	.short	0x00ff


	//----- nvinfo : EIATTR_EXIT_INSTR_OFFSETS
	.align		4
        /*0080*/ 	.byte	0x04, 0x1c
        /*0082*/ 	.short	(.L_27 - .L_26)


	//   ....[0]....
.L_26:
        /*0084*/ 	.word	0x000002f0


	//   ....[1]....
        /*0088*/ 	.word	0x00000310


	//----- nvinfo : EIATTR_REQNTID
	.align		4
.L_27:
        /*008c*/ 	.byte	0x04, 0x10
        /*008e*/ 	.short	(.L_29 - .L_28)
.L_28:
        /*0090*/ 	.word	0x00000080
        /*0094*/ 	.word	0x00000001
        /*0098*/ 	.word	0x00000001


	//----- nvinfo : EIATTR_CBANK_PARAM_SIZE
	.align		4
.L_29:
        /*009c*/ 	.byte	0x03, 0x19
        /*009e*/ 	.short	0x0034


	//----- nvinfo : EIATTR_PARAM_CBANK
	.align		4
        /*00a0*/ 	.byte	0x04, 0x0a
        /*00a2*/ 	.short	(.L_31 - .L_30)
	.align		4
.L_30:
        /*00a4*/ 	.word	index@(.nv.constant0.triton_poi_fused__native_batch_norm_legit_no_training_0)
        /*00a8*/ 	.short	0x0210
        /*00aa*/ 	.short	0x0034


	//----- nvinfo : EIATTR_SW_WAR
	.align		4
.L_31:
        /*00ac*/ 	.byte	0x04, 0x36
        /*00ae*/ 	.short	(.L_33 - .L_32)
.L_32:
        /*00b0*/ 	.word	0x00000008
.L_33:


//--------------------- .nv.callgraph             --------------------------
	.section	.nv.callgraph,"",@"SHT_CUDA_CALLGRAPH"
	.align	4
	.sectionentsize	8
	.align		4
        /*0000*/ 	.word	0x00000000
	.align		4
        /*0004*/ 	.word	0xffffffff
	.align		4
        /*0008*/ 	.word	0x00000000
	.align		4
        /*000c*/ 	.word	0xfffffffe
	.align		4
        /*0010*/ 	.word	0x00000000
	.align		4
        /*0014*/ 	.word	0xfffffffd
	.align		4
        /*0018*/ 	.word	0x00000000
	.align		4
        /*001c*/ 	.word	0xfffffffc


//--------------------- .nv.constant4             --------------------------
	.section	.nv.constant4,"a",@progbits
	.align	8
	.align		8
.nv.constant4:
        /*0000*/ 	.dword	_$_str
	.align		8
        /*0008*/ 	.dword	_$_str_$_2


//--------------------- .text.triton_poi_fused__native_batch_norm_legit_no_training_0 --------------------------
	.section	.text.triton_poi_fused__native_batch_norm_legit_no_training_0,"ax",@progbits
	.align	128
        .global         triton_poi_fused__native_batch_norm_legit_no_training_0
        .type           triton_poi_fused__native_batch_norm_legit_no_training_0,@function
        .size           triton_poi_fused__native_batch_norm_legit_no_training_0,(.L_x_1 - triton_poi_fused__native_batch_norm_legit_no_training_0)
        .other          triton_poi_fused__native_batch_norm_legit_no_training_0,@"STO_CUDA_ENTRY STV_DEFAULT"
triton_poi_fused__native_batch_norm_legit_no_training_0:
.text.triton_poi_fused__native_batch_norm_legit_no_training_0:
[----:B------:R-:W0:Y:S01]  /*0000*/  LDC R1, c[0x0][0x28] ;  /* 0x00000a00ff017b82 */ /* 0x000e220000000800 */
[----:B------:R-:W1:Y:S07]  /*0010*/  S2R R0, SR_TID.X ;  /* 0x0000000000007919 */ /* 0x000e6e0000002100 */
[----:B------:R-:W2:Y:S01]  /*0020*/  LDC.64 R8, c[0x0][0x220] ;  /* 0x00008800ff087b82 */ /* 0x000ea20000000a00 */
[----:B------:R-:W-:Y:S01]  /*0030*/  HFMA2.MMA R14, -RZ, RZ, 0, 0 ;  /* 0x00000000ff0e7435 */ /* 0x000fe200000001ff */
[----:B------:R-:W-:Y:S01]  /*0040*/  ULDC.64 UR4, c[0x0][0x208] ;  /* 0x0000820000047ab9 */ /* 0x000fe20000000a00 */
[----:B------:R-:W3:Y:S05]  /*0050*/  S2R R3, SR_CTAID.X ;  /* 0x0000000000037919 */ /* 0x000eea0000002500 */
[----:B------:R-:W4:Y:S08]  /*0060*/  LDC.64 R4, c[0x0][0x210] ;  /* 0x00008400ff047b82 */ /* 0x000f300000000a00 */
[----:B------:R-:W5:Y:S08]  /*0070*/  LDC.64 R6, c[0x0][0x218] ;  /* 0x00008600ff067b82 */ /* 0x000f700000000a00 */
[----:B------:R-:W4:Y:S01]  /*0080*/  LDC.64 R10, c[0x0][0x228] ;  /* 0x00008a00ff0a7b82 */ /* 0x000f220000000a00 */
[----:B-1----:R-:W-:-:S07]  /*0090*/  LOP3.LUT R0, R0, 0x7f, RZ, 0xc0, !PT ;  /* 0x0000007f00007812 */ /* 0x002fce00078ec0ff */
[----:B------:R-:W1:Y:S01]  /*00a0*/  LDC.64 R12, c[0x0][0x230] ;  /* 0x00008c00ff0c7b82 */ /* 0x000e620000000a00 */
[----:B---3--:R-:W-:-:S04]  /*00b0*/  LEA R0, R3, R0, 0x7 ;  /* 0x0000000003007211 */ /* 0x008fc800078e38ff */
[C---:B------:R-:W-:Y:S01]  /*00c0*/  ISETP.GE.AND P2, PT, R0.reuse, 0x510, PT ;  /* 0x000005100000780c */ /* 0x040fe20003f46270 */
[----:B------:R-:W-:-:S05]  /*00d0*/  IMAD.HI R2, R0, 0x1948b0fd, RZ ;  /* 0x1948b0fd00027827 */ /* 0x000fca00078e02ff */
[----:B------:R-:W-:-:S04]  /*00e0*/  SHF.R.U32.HI R3, RZ, 0x1f, R2 ;  /* 0x0000001fff037819 */ /* 0x000fc80000011602 */
[----:B------:R-:W-:-:S04]  /*00f0*/  LEA.HI.SX32 R3, R2, R3, 0x1d ;  /* 0x0000000302037211 */ /* 0x000fc800078feaff */
[----:B------:R-:W-:-:S04]  /*0100*/  LEA.HI R2, R3, R3, RZ, 0x2 ;  /* 0x0000000303027211 */ /* 0x000fc800078f10ff */
[----:B------:R-:W-:-:S04]  /*0110*/  LOP3.LUT R2, R2, 0xfffffffc, RZ, 0xc0, !PT ;  /* 0xfffffffc02027812 */ /* 0x000fc800078ec0ff */
[----:B------:R-:W-:-:S05]  /*0120*/  IADD3 R15, R3, -R2, RZ ;  /* 0x80000002030f7210 */ /* 0x000fca0007ffe0ff */
[----:B--2---:R-:W-:-:S05]  /*0130*/  IMAD.WIDE R8, R15, 0x4, R8 ;  /* 0x000000040f087825 */ /* 0x004fca00078e0208 */
[----:B------:R2:W3:Y:S01]  /*0140*/  @!P2 LDG.E.EL R14, desc[UR4][R8.64] ;  /* 0x00000004080ea981 */ /* 0x0004e2000c2e1900 */
[----:B------:R-:W-:Y:S01]  /*0150*/  CS2R R2, SRZ ;  /* 0x0000000000027805 */ /* 0x000fe2000001ff00 */
[----:B----4-:R-:W-:-:S04]  /*0160*/  IMAD.WIDE R4, R0, 0x4, R4 ;  /* 0x0000000400047825 */ /* 0x010fc800078e0204 */
[C---:B-----5:R-:W-:Y:S01]  /*0170*/  IMAD.WIDE R6, R15.reuse, 0x4, R6 ;  /* 0x000000040f067825 */ /* 0x060fe200078e0206 */
[----:B------:R4:W5:Y:S03]  /*0180*/  @!P2 LDG.E R2, desc[UR4][R4.64] ;  /* 0x000000040402a981 */ /* 0x000966000c1e1900 */
[C---:B0-2---:R-:W-:Y:S01]  /*0190*/  IMAD.WIDE R8, R15.reuse, 0x4, R10 ;  /* 0x000000040f087825 */ /* 0x045fe200078e020a */
[----:B------:R0:W5:Y:S03]  /*01a0*/  @!P2 LDG.E.EL R3, desc[UR4][R6.64] ;  /* 0x000000040603a981 */ /* 0x000166000c2e1900 */
[----:B-1----:R-:W-:Y:S01]  /*01b0*/  IMAD.WIDE R10, R15, 0x4, R12 ;  /* 0x000000040f0a7825 */ /* 0x002fe200078e020c */
[----:B------:R-:W-:Y:S01]  /*01c0*/  CS2R R12, SRZ ;  /* 0x00000000000c7805 */ /* 0x000fe2000001ff00 */
[----:B----4-:R-:W1:Y:S05]  /*01d0*/  LDC.64 R4, c[0x0][0x238] ;  /* 0x00008e00ff047b82 */ /* 0x010e6a0000000a00 */
[----:B------:R-:W2:Y:S04]  /*01e0*/  @!P2 LDG.E.EL R12, desc[UR4][R8.64] ;  /* 0x00000004080ca981 */ /* 0x000ea8000c2e1900 */
[----:B------:R-:W2:Y:S01]  /*01f0*/  @!P2 LDG.E.EL R13, desc[UR4][R10.64] ;  /* 0x000000040a0da981 */ /* 0x000ea2000c2e1900 */
[----:B0-----:R-:W-:Y:S01]  /*0200*/  MOV R6, 0x3e800000 ;  /* 0x3e80000000067802 */ /* 0x001fe20000000f00 */
[----:B---3--:R-:W-:-:S04]  /*0210*/  FADD R14, R14, 9.9999997473787516356e-06 ;  /* 0x3727c5ac0e0e7421 */ /* 0x008fc80000000000 */
[----:B------:R-:W0:Y:S01]  /*0220*/  MUFU.SQRT R15, R14 ;  /* 0x0000000e000f7308 */ /* 0x000e220000002000 */
[----:B-----5:R-:W-:Y:S01]  /*0230*/  FADD R2, -R3, R2 ;  /* 0x0000000203027221 */ /* 0x020fe20000000100 */
[C---:B0-----:R-:W-:Y:S02]  /*0240*/  FSETP.GT.AND P0, PT, R15.reuse, 8.50705917302346158658e+37, PT ;  /* 0x7e8000000f00780b */ /* 0x041fe40003f04000 */
[----:B------:R-:W-:Y:S02]  /*0250*/  FSETP.GEU.AND P1, PT, R15, 1.175494350822287508e-38, PT ;  /* 0x008000000f00780b */ /* 0x000fe40003f2e000 */
[----:B------:R-:W-:-:S09]  /*0260*/  FSEL R6, R6, 1, P0 ;  /* 0x3f80000006067808 */ /* 0x000fd20000000000 */
[----:B------:R-:W-:Y:S02]  /*0270*/  @P0 FMUL R15, R15, 0.25 ;  /* 0x3e8000000f0f0820 */ /* 0x000fe40000400000 */
[----:B------:R-:W-:Y:S02]  /*0280*/  @!P1 FMUL R6, R6, 16777216 ;  /* 0x4b80000006069820 */ /* 0x000fe40000400000 */
[----:B------:R-:W-:-:S06]  /*0290*/  @!P1 FMUL R15, R15, 16777216 ;  /* 0x4b8000000f0f9820 */ /* 0x000fcc0000400000 */
[----:B------:R-:W0:Y:S02]  /*02a0*/  MUFU.RCP R15, R15 ;  /* 0x0000000f000f7308 */ /* 0x000e240000001000 */
[----:B0-----:R-:W-:-:S04]  /*02b0*/  FMUL R3, R15, R6 ;  /* 0x000000060f037220 */ /* 0x001fc80000400000 */
[----:B------:R-:W-:Y:S01]  /*02c0*/  FMUL R6, R2, R3 ;  /* 0x0000000302067220 */ /* 0x000fe20000400000 */
[----:B-1----:R-:W-:-:S04]  /*02d0*/  IMAD.WIDE R2, R0, 0x4, R4 ;  /* 0x0000000400027825 */ /* 0x002fc800078e0204 */
[----:B--2---:R-:W-:Y:S01]  /*02e0*/  FFMA R13, R6, R12, R13 ;  /* 0x0000000c060d7223 */ /* 0x004fe2000000000d */
[----:B------:R-:W-:Y:S06]  /*02f0*/  @P2 EXIT ;  /* 0x000000000000294d */ /* 0x000fec0003800000 */
[----:B------:R-:W-:Y:S01]  /*0300*/  STG.E desc[UR4][R2.64], R13 ;  /* 0x0000000d02007986 */ /* 0x000fe2000c101904 */
[----:B------:R-:W-:Y:S05]  /*0310*/  EXIT ;  /* 0x000000000000794d */ /* 0x000fea0003800000 */
.L_x_0:
[----:B------:R-:W-:-:S00]  /*0320*/  BRA `(.L_x_0) ;  /* 0xfffffffc00fc7947 */ /* 0x000fc0000383ffff */
[----:B------:R-:W-:-:S00]  /*0330*/  NOP ;  /* 0x0000000000007918 */ /* 0x000fc00000000000 */
        /* <DEDUP_REMOVED lines=12> */
.L_x_1:


//--------------------- .nv.global.init           --------------------------
	.section	.nv.global.init,"aw",@progbits
.nv.global.init:
	.type		_$_str,@object
	.size		_$_str,(_$_str_$_2 - _$_str)
_$_str:
        /*0000*/ 	.byte	0x5f, 0x5f, 0x43, 0x55, 0x44, 0x41, 0x5f, 0x46, 0x54, 0x5a, 0x00
	.type		_$_str_$_2,@object
	.size		_$_str_$_2,(.L_1 - _$_str_$_2)
_$_str_$_2:
        /*000b*/ 	.byte	0x5f, 0x5f, 0x43, 0x55, 0x44, 0x41, 0x5f, 0x50, 0x52, 0x45, 0x43, 0x5f, 0x53, 0x51, 0x52, 0x54
        /*001b*/ 	.byte	0x00
.L_1:


//--------------------- .nv.constant0.triton_poi_fused__native_batch_norm_legit_no_training_0 --------------------------
	.section	.nv.constant0.triton_poi_fused__native_batch_norm_legit_no_training_0,"a",@progbits
	.sectionflags	@""
	.align	4
.nv.constant0.triton_poi_fused__native_batch_norm_legit_no_training_0:
	.zero		580
